//
// Generated by NVIDIA NVVM Compiler
//
// Compiler Build ID: CL-31833905
// Cuda compilation tools, release 11.8, V11.8.89
// Based on NVVM 7.0.1
//

.version 7.8
.target sm_52
.address_size 64

	// .globl	_Z5dummyv
.visible .const .align 4 .u32 dimensions;
.visible .const .align 4 .u32 N_particles;
.visible .const .align 4 .f32 particleMass;
.visible .const .align 4 .f32 G;
.visible .const .align 4 .f32 K;
.visible .const .align 4 .f32 adiabaticIndex;
.visible .const .align 4 .f32 alpha;
.visible .const .align 4 .f32 beta;
.visible .const .align 4 .f32 epsilon;

.visible .entry _Z5dummyv()
{



	ret;

}



// ===== COMPILED SASS (sm_100) =====

	.target	sm_100

	.elftype	@"ET_EXEC"


//--------------------- .note.nv.tkinfo           --------------------------
	.section	.note.nv.tkinfo,"",@"SHT_NOTE"
	.sectionflags	@"SHF_NOTE_NV_TKINFO"
	.tkinfo
        /*0018*/ 	.word	0x00000002
        /*0030*/ 	.string	""
        /*0030*/ 	.string	"ptxas"
        /*0030*/ 	.string	"Cuda compilation tools, release 13.0, V13.0.88"
        /*0030*/ 	.string	"Build cuda_13.0.r13.0/compiler.36424714_0"
        /*0030*/ 	.string	"-arch sm_100 "



//--------------------- .note.nv.cuinfo           --------------------------
	.section	.note.nv.cuinfo,"",@"SHT_NOTE"
	.sectionflags	@"SHF_NOTE_NV_CUINFO"
        /*0018*/ 	.short	0x0002
        /*001a*/ 	.short	0x0034
        /*001c*/ 	.short	0x0082
	.zero		2


//--------------------- .nv.info                  --------------------------
	.section	.nv.info,"",@"SHT_CUDA_INFO"
	.align	4


	//----- nvinfo : EIATTR_REGCOUNT
	.align		4
        /*0000*/ 	.byte	0x04, 0x2f
        /*0002*/ 	.short	(.L_10 - .L_9)
	.align		4
.L_9:
        /*0004*/ 	.word	index@(_Z5dummyv)
        /*0008*/ 	.word	0x00000004


	//----- nvinfo : EIATTR_FRAME_SIZE
	.align		4
.L_10:
        /*000c*/ 	.byte	0x04, 0x11
        /*000e*/ 	.short	(.L_12 - .L_11)
	.align		4
.L_11:
        /*0010*/ 	.word	index@(_Z5dummyv)
        /*0014*/ 	.word	0x00000000


	//----- nvinfo : EIATTR_MIN_STACK_SIZE
	.align		4
.L_12:
        /*0018*/ 	.byte	0x04, 0x12
        /*001a*/ 	.short	(.L_14 - .L_13)
	.align		4
.L_13:
        /*001c*/ 	.word	index@(_Z5dummyv)
        /*0020*/ 	.word	0x00000000
.L_14:


//--------------------- .nv.compat                --------------------------
	.section	.nv.compat,"",@"SHT_CUDA_COMPAT_INFO"
	.align	4
        /*0000*/ 	.byte	0x02, 0x09, 0x00, 0x00, 0x02, 0x02, 0x01, 0x00, 0x02, 0x05, 0x05, 0x00, 0x03, 0x07, 0x01, 0x01
        /*0010*/ 	.byte	0x02, 0x03, 0x00, 0x00, 0x02, 0x06, 0x01, 0x00, 0x04, 0x0b, 0x08, 0x00, 0x09, 0x00, 0x00, 0x00
        /*0020*/ 	.byte	0x00, 0x00, 0x00, 0x00


//--------------------- .nv.info._Z5dummyv        --------------------------
	.section	.nv.info._Z5dummyv,"",@"SHT_CUDA_INFO"
	.sectionflags	@""
	.align	4


	//----- nvinfo : EIATTR_CUDA_API_VERSION
	.align		4
        /*0000*/ 	.byte	0x04, 0x37
        /*0002*/ 	.short	(.L_16 - .L_15)
.L_15:
        /*0004*/ 	.word	0x00000082


	//----- nvinfo : EIATTR_SPARSE_MMA_MASK
	.align		4
.L_16:
        /*0008*/ 	.byte	0x03, 0x50
        /*000a*/ 	.short	0x0000


	//----- nvinfo : EIATTR_MAXREG_COUNT
	.align		4
        /*000c*/ 	.byte	0x03, 0x1b
        /*000e*/ 	.short	0x00ff


	//----- nvinfo : EIATTR_MERCURY_ISA_VERSION
	.align		4
        /*0010*/ 	.byte	0x03, 0x5f
        /*0012*/ 	.short	0x0101


	//----- nvinfo : EIATTR_VRC_CTA_INIT_COUNT
	.align		4
        /*0014*/ 	.byte	0x02, 0x4a
	.zero		1
	.zero		1


	//----- nvinfo : EIATTR_EXIT_INSTR_OFFSETS
	.align		4
        /*0018*/ 	.byte	0x04, 0x1c
        /*001a*/ 	.short	(.L_18 - .L_17)


	//   ....[0]....
.L_17:
        /*001c*/ 	.word	0x00000010


	//----- nvinfo : EIATTR_SW_WAR
	.align		4
.L_18:
        /*0020*/ 	.byte	0x04, 0x36
        /*0022*/ 	.short	(.L_20 - .L_19)
.L_19:
        /*0024*/ 	.word	0x00000008
.L_20:


//--------------------- .nv.callgraph             --------------------------
	.section	.nv.callgraph,"",@"SHT_CUDA_CALLGRAPH"
	.align	4
	.sectionentsize	8
	.align		4
        /*0000*/ 	.word	0x00000000
	.align		4
        /*0004*/ 	.word	0xffffffff
	.align		4
        /*0008*/ 	.word	0x00000000
	.align		4
        /*000c*/ 	.word	0xfffffffe
	.align		4
        /*0010*/ 	.word	0x00000000
	.align		4
        /*0014*/ 	.word	0xfffffffd
	.align		4
        /*0018*/ 	.word	0x00000000
	.align		4
        /*001c*/ 	.word	0xfffffffc


//--------------------- .nv.constant3             --------------------------
	.section	.nv.constant3,"a",@progbits
	.align	4
.nv.constant3:
	.global		dimensions
	.type		dimensions,@object
	.size		dimensions,(N_particles - dimensions)
dimensions:
	.zero		4
	.global		N_particles
	.type		N_particles,@object
	.size		N_particles,(particleMass - N_particles)
N_particles:
	.zero		4
	.global		particleMass
	.type		particleMass,@object
	.size		particleMass,(G - particleMass)
particleMass:
	.zero		4
	.global		G
	.type		G,@object
	.size		G,(K - G)
G:
	.zero		4
	.global		K
	.type		K,@object
	.size		K,(adiabaticIndex - K)
K:
	.zero		4
	.global		adiabaticIndex
	.type		adiabaticIndex,@object
	.size		adiabaticIndex,(alpha - adiabaticIndex)
adiabaticIndex:
	.zero		4
	.global		alpha
	.type		alpha,@object
	.size		alpha,(beta - alpha)
alpha:
	.zero		4
	.global		beta
	.type		beta,@object
	.size		beta,(epsilon - beta)
beta:
	.zero		4
	.global		epsilon
	.type		epsilon,@object
	.size		epsilon,(.L_8 - epsilon)
epsilon:
	.zero		4
.L_8:


//--------------------- .text._Z5dummyv           --------------------------
	.section	.text._Z5dummyv,"ax",@progbits
	.align	128
        .global         _Z5dummyv
        .type           _Z5dummyv,@function
        .size           _Z5dummyv,(.L_x_1 - _Z5dummyv)
        .other          _Z5dummyv,@"STO_CUDA_ENTRY STV_DEFAULT"
_Z5dummyv:
.text._Z5dummyv:
[----:B------:R-:W-:Y:S01]  /*0000*/  LDC R1, c[0x0][0x37c] ;  /* 0x0000df00ff017b82 */ /* 0x000fe20000000800 */
[----:B------:R-:W-:Y:S05]  /*0010*/  EXIT ;  /* 0x000000000000794d */ /* 0x000fea0003800000 */
.L_x_0:
[----:B------:R-:W-:-:S00]  /*0020*/  BRA `(.L_x_0) ;  /* 0xfffffffc00fc7947 */ /* 0x000fc0000383ffff */
[----:B------:R-:W-:-:S00]  /*0030*/  NOP ;  /* 0x0000000000007918 */ /* 0x000fc00000000000 */
        /* <DEDUP_REMOVED lines=12> */
.L_x_1:


//--------------------- .nv.shared.reserved.0     --------------------------
	.section	.nv.shared.reserved.0,"aw",@nobits
	.weak		__nv_reservedSMEM_offset_0_alias
	.size		__nv_reservedSMEM_offset_0_alias, 0, 64
	.other		__nv_reservedSMEM_offset_0_alias,@"STO_CUDA_RESERVED_SHARED STV_DEFAULT"
__nv_reservedSMEM_offset_0_alias:
	.zero		0
	.zero		64


//--------------------- .nv.constant0._Z5dummyv   --------------------------
	.section	.nv.constant0._Z5dummyv,"a",@progbits
	.sectionflags	@""
	.align	4
.nv.constant0._Z5dummyv:
	.zero		896


//--------------------- SYMBOLS --------------------------

	.type		.nv.reservedSmem.offset0,@object
	.size		.nv.reservedSmem.offset0,0x4
